//
// Generated by NVIDIA NVVM Compiler
//
// Compiler Build ID: CL-36424714
// Cuda compilation tools, release 13.0, V13.0.88
// Based on NVVM 20.0.0
//

.version 9.0
.target sm_100
.address_size 64

	// .globl	_Z6helloiv
.extern .func  (.param .b32 func_retval0) vprintf
(
	.param .b64 vprintf_param_0,
	.param .b64 vprintf_param_1
)
;
.global .align 1 .b8 $str[12] = {104, 101, 108, 108, 111, 32, 99, 117, 100, 97, 10};

.visible .entry _Z6helloiv()
{
	.reg .b32 	%r<3>;
	.reg .b64 	%rd<3>;

	mov.u64 	%rd1, $str;
	cvta.global.u64 	%rd2, %rd1;
	{ // callseq 0, 0
	.param .b64 param0;
	st.param.b64 	[param0], %rd2;
	.param .b64 param1;
	st.param.b64 	[param1], 0;
	.param .b32 retval0;
	call.uni (retval0), 
	vprintf, 
	(
	param0, 
	param1
	);
	ld.param.b32 	%r1, [retval0];
	} // callseq 0
	ret;

}


// ===== COMPILED SASS (sm_100) =====

	.target	sm_100

	.elftype	@"ET_EXEC"


//--------------------- .note.nv.tkinfo           --------------------------
	.section	.note.nv.tkinfo,"",@"SHT_NOTE"
	.sectionflags	@"SHF_NOTE_NV_TKINFO"
	.tkinfo
        /*0018*/ 	.word	0x00000002
        /*0030*/ 	.string	""
        /*0030*/ 	.string	"ptxas"
        /*0030*/ 	.string	"Cuda compilation tools, release 13.0, V13.0.88"
        /*0030*/ 	.string	"Build cuda_13.0.r13.0/compiler.36424714_0"
        /*0030*/ 	.string	"-arch sm_100 -m 64 "



//--------------------- .note.nv.cuinfo           --------------------------
	.section	.note.nv.cuinfo,"",@"SHT_NOTE"
	.sectionflags	@"SHF_NOTE_NV_CUINFO"
        /*0018*/ 	.short	0x0002
        /*001a*/ 	.short	0x0064
        /*001c*/ 	.short	0x0082
	.zero		2


//--------------------- .nv.info                  --------------------------
	.section	.nv.info,"",@"SHT_CUDA_INFO"
	.align	4


	//----- nvinfo : EIATTR_REGCOUNT
	.align		4
        /*0000*/ 	.byte	0x04, 0x2f
        /*0002*/ 	.short	(.L_2 - .L_1)
	.align		4
.L_1:
        /*0004*/ 	.word	index@(_Z6helloiv)
        /*0008*/ 	.word	0x00000018


	//----- nvinfo : EIATTR_FRAME_SIZE
	.align		4
.L_2:
        /*000c*/ 	.byte	0x04, 0x11
        /*000e*/ 	.short	(.L_4 - .L_3)
	.align		4
.L_3:
        /*0010*/ 	.word	index@(_Z6helloiv)
        /*0014*/ 	.word	0x00000000


	//----- nvinfo : EIATTR_MIN_STACK_SIZE
	.align		4
.L_4:
        /*0018*/ 	.byte	0x04, 0x12
        /*001a*/ 	.short	(.L_6 - .L_5)
	.align		4
.L_5:
        /*001c*/ 	.word	index@(_Z6helloiv)
        /*0020*/ 	.word	0x00000000
.L_6:


//--------------------- .nv.compat                --------------------------
	.section	.nv.compat,"",@"SHT_CUDA_COMPAT_INFO"
	.align	4
        /*0000*/ 	.byte	0x02, 0x09, 0x00, 0x00, 0x02, 0x02, 0x01, 0x00, 0x02, 0x05, 0x05, 0x00, 0x03, 0x07, 0x01, 0x01
        /*0010*/ 	.byte	0x02, 0x03, 0x00, 0x00, 0x02, 0x06, 0x01, 0x00, 0x04, 0x0b, 0x08, 0x00, 0x09, 0x00, 0x00, 0x00
        /*0020*/ 	.byte	0x00, 0x00, 0x00, 0x00


//--------------------- .nv.info._Z6helloiv       --------------------------
	.section	.nv.info._Z6helloiv,"",@"SHT_CUDA_INFO"
	.sectionflags	@""
	.align	4


	//----- nvinfo : EIATTR_CUDA_API_VERSION
	.align		4
        /*0000*/ 	.byte	0x04, 0x37
        /*0002*/ 	.short	(.L_8 - .L_7)
.L_7:
        /*0004*/ 	.word	0x00000082


	//----- nvinfo : EIATTR_SPARSE_MMA_MASK
	.align		4
.L_8:
        /*0008*/ 	.byte	0x03, 0x50
        /*000a*/ 	.short	0x0000


	//----- nvinfo : EIATTR_MAXREG_COUNT
	.align		4
        /*000c*/ 	.byte	0x03, 0x1b
        /*000e*/ 	.short	0x00ff


	//----- nvinfo : EIATTR_EXTERNS
	.align		4
        /*0010*/ 	.byte	0x04, 0x0f
        /*0012*/ 	.short	(.L_10 - .L_9)


	//   ....[0]....
	.align		4
.L_9:
        /*0014*/ 	.word	index@(vprintf)


	//----- nvinfo : EIATTR_MERCURY_ISA_VERSION
	.align		4
.L_10:
        /*0018*/ 	.byte	0x03, 0x5f
        /*001a*/ 	.short	0x0101


	//----- nvinfo : EIATTR_VRC_CTA_INIT_COUNT
	.align		4
        /*001c*/ 	.byte	0x02, 0x4a
	.zero		1
	.zero		1


	//----- nvinfo : EIATTR_SYSCALL_OFFSETS
	.align		4
        /*0020*/ 	.byte	0x04, 0x46
        /*0022*/ 	.short	(.L_12 - .L_11)


	//   ....[0]....
.L_11:
        /*0024*/ 	.word	0x00000080


	//----- nvinfo : EIATTR_EXIT_INSTR_OFFSETS
	.align		4
.L_12:
        /*0028*/ 	.byte	0x04, 0x1c
        /*002a*/ 	.short	(.L_14 - .L_13)


	//   ....[0]....
.L_13:
        /*002c*/ 	.word	0x00000090


	//----- nvinfo : EIATTR_SW_WAR
	.align		4
.L_14:
        /*0030*/ 	.byte	0x04, 0x36
        /*0032*/ 	.short	(.L_16 - .L_15)
.L_15:
        /*0034*/ 	.word	0x00000008
.L_16:


//--------------------- .nv.callgraph             --------------------------
	.section	.nv.callgraph,"",@"SHT_CUDA_CALLGRAPH"
	.align	4
	.sectionentsize	8
	.align		4
        /*0000*/ 	.word	0x00000000
	.align		4
        /*0004*/ 	.word	0xffffffff
	.align		4
        /*0008*/ 	.word	index@(_Z6helloiv)
	.align		4
        /*000c*/ 	.word	index@(vprintf)
	.align		4
        /*0010*/ 	.word	0x00000000
	.align		4
        /*0014*/ 	.word	0xfffffffe
	.align		4
        /*0018*/ 	.word	0x00000000
	.align		4
        /*001c*/ 	.word	0xfffffffd
	.align		4
        /*0020*/ 	.word	0x00000000
	.align		4
        /*0024*/ 	.word	0xfffffffc


//--------------------- .nv.constant4             --------------------------
	.section	.nv.constant4,"a",@progbits
	.align	8
	.align		8
.nv.constant4:
        /*0000*/ 	.dword	vprintf
	.align		8
        /*0008*/ 	.dword	$str


//--------------------- .text._Z6helloiv          --------------------------
	.section	.text._Z6helloiv,"ax",@progbits
	.align	128
        .global         _Z6helloiv
        .type           _Z6helloiv,@function
        .size           _Z6helloiv,(.L_x_2 - _Z6helloiv)
        .other          _Z6helloiv,@"STO_CUDA_ENTRY STV_DEFAULT"
_Z6helloiv:
.text._Z6helloiv:
[----:B------:R-:W0:Y:S01]  /*0000*/  LDC R1, c[0x0][0x37c] ;  /* 0x0000df00ff017b82 */ /* 0x000e220000000800 */
[----:B------:R-:W-:Y:S01]  /*0010*/  MOV R0, 0x0 ;  /* 0x0000000000007802 */ /* 0x000fe20000000f00 */
[----:B------:R-:W1:Y:S01]  /*0020*/  LDCU.64 UR4, c[0x4][0x8] ;  /* 0x01000100ff0477ac */ /* 0x000e620008000a00 */
[----:B------:R-:W-:-:S05]  /*0030*/  CS2R R6, SRZ ;  /* 0x0000000000067805 */ /* 0x000fca000001ff00 */
[----:B------:R2:W3:Y:S01]  /*0040*/  LDC.64 R2, c[0x4][R0] ;  /* 0x0100000000027b82 */ /* 0x0004e20000000a00 */
[----:B-1----:R-:W-:Y:S02]  /*0050*/  IMAD.U32 R4, RZ, RZ, UR4 ;  /* 0x00000004ff047e24 */ /* 0x002fe4000f8e00ff */
[----:B--2---:R-:W-:-:S07]  /*0060*/  IMAD.U32 R5, RZ, RZ, UR5 ;  /* 0x00000005ff057e24 */ /* 0x004fce000f8e00ff */
[----:B------:R-:W-:-:S07]  /*0070*/  LEPC R20, `(.L_x_0) ;  /* 0x000000001014794e */ /* 0x000fce0000000000 */
[----:B0--3--:R-:W-:Y:S05]  /*0080*/  CALL.ABS.NOINC R2 ;  /* 0x0000000002007343 */ /* 0x009fea0003c00000 */
.L_x_0:
[----:B------:R-:W-:Y:S05]  /*0090*/  EXIT ;  /* 0x000000000000794d */ /* 0x000fea0003800000 */
.L_x_1:
[----:B------:R-:W-:-:S00]  /*00a0*/  BRA `(.L_x_1) ;  /* 0xfffffffc00fc7947 */ /* 0x000fc0000383ffff */
[----:B------:R-:W-:-:S00]  /*00b0*/  NOP ;  /* 0x0000000000007918 */ /* 0x000fc00000000000 */
        /* <DEDUP_REMOVED lines=12> */
.L_x_2:


//--------------------- .nv.global.init           --------------------------
	.section	.nv.global.init,"aw",@progbits
.nv.global.init:
	.type		$str,@object
	.size		$str,(.L_0 - $str)
$str:
        /*0000*/ 	.byte	0x68, 0x65, 0x6c, 0x6c, 0x6f, 0x20, 0x63, 0x75, 0x64, 0x61, 0x0a, 0x00
.L_0:


//--------------------- .nv.shared.reserved.0     --------------------------
	.section	.nv.shared.reserved.0,"aw",@nobits
	.weak		__nv_reservedSMEM_offset_0_alias
	.size		__nv_reservedSMEM_offset_0_alias, 0, 64
	.other		__nv_reservedSMEM_offset_0_alias,@"STO_CUDA_RESERVED_SHARED STV_DEFAULT"
__nv_reservedSMEM_offset_0_alias:
	.zero		0
	.zero		64


//--------------------- .nv.constant0._Z6helloiv  --------------------------
	.section	.nv.constant0._Z6helloiv,"a",@progbits
	.sectionflags	@""
	.align	4
.nv.constant0._Z6helloiv:
	.zero		896


//--------------------- SYMBOLS --------------------------

	.type		.nv.reservedSmem.offset0,@object
	.size		.nv.reservedSmem.offset0,0x4
	.type		vprintf,@function
